//
// Generated by NVIDIA NVVM Compiler
//
// Compiler Build ID: CL-36424714
// Cuda compilation tools, release 13.0, V13.0.88
// Based on NVVM 20.0.0
//

.version 9.0
.target sm_100
.address_size 64

	// .globl	_Z15transformMatrixPiS_i

.visible .entry _Z15transformMatrixPiS_i(
	.param .u64 .ptr .align 1 _Z15transformMatrixPiS_i_param_0,
	.param .u64 .ptr .align 1 _Z15transformMatrixPiS_i_param_1,
	.param .u32 _Z15transformMatrixPiS_i_param_2
)
{
	.reg .pred 	%p<11>;
	.reg .b32 	%r<77>;
	.reg .b64 	%rd<15>;

	ld.param.u64 	%rd3, [_Z15transformMatrixPiS_i_param_0];
	ld.param.u64 	%rd4, [_Z15transformMatrixPiS_i_param_1];
	ld.param.u32 	%r33, [_Z15transformMatrixPiS_i_param_2];
	cvta.to.global.u64 	%rd1, %rd4;
	cvta.to.global.u64 	%rd2, %rd3;
	mov.u32 	%r34, %ctaid.y;
	mov.u32 	%r35, %ntid.y;
	mov.u32 	%r36, %tid.y;
	mad.lo.s32 	%r1, %r34, %r35, %r36;
	mov.u32 	%r37, %ctaid.x;
	mov.u32 	%r38, %ntid.x;
	mov.u32 	%r39, %tid.x;
	mad.lo.s32 	%r2, %r37, %r38, %r39;
	max.s32 	%r40, %r1, %r2;
	setp.ge.s32 	%p1, %r40, %r33;
	@%p1 bra 	$L__BB0_17;
	setp.ne.s32 	%p2, %r1, %r2;
	@%p2 bra 	$L__BB0_3;
	mad.lo.s32 	%r62, %r33, %r1, %r1;
	mul.wide.u32 	%rd13, %r62, 4;
	add.s64 	%rd14, %rd1, %rd13;
	mov.b32 	%r63, 0;
	st.global.u32 	[%rd14], %r63;
	bra.uni 	$L__BB0_17;
$L__BB0_3:
	setp.ge.s32 	%p3, %r1, %r2;
	@%p3 bra 	$L__BB0_13;
	mad.lo.s32 	%r3, %r33, %r1, %r2;
	mul.wide.u32 	%rd9, %r3, 4;
	add.s64 	%rd10, %rd2, %rd9;
	ld.global.u32 	%r4, [%rd10];
	setp.lt.s32 	%p6, %r4, 2;
	mov.b32 	%r73, 1;
	@%p6 bra 	$L__BB0_12;
	add.s32 	%r5, %r4, -1;
	add.s32 	%r53, %r4, -2;
	and.b32  	%r6, %r5, 3;
	setp.lt.u32 	%p7, %r53, 3;
	mov.b32 	%r73, 1;
	mov.b32 	%r71, 2;
	@%p7 bra 	$L__BB0_9;
	and.b32  	%r56, %r5, -4;
	neg.s32 	%r64, %r56;
	mov.b32 	%r73, 1;
	mov.b32 	%r65, 5;
$L__BB0_7:
	add.s32 	%r57, %r65, -3;
	mul.lo.s32 	%r58, %r57, %r73;
	mad.lo.s32 	%r59, %r58, %r57, %r58;
	add.s32 	%r60, %r65, -1;
	mul.lo.s32 	%r61, %r60, %r59;
	mul.lo.s32 	%r73, %r65, %r61;
	add.s32 	%r65, %r65, 4;
	add.s32 	%r64, %r64, 4;
	setp.ne.s32 	%p8, %r64, 0;
	@%p8 bra 	$L__BB0_7;
	add.s32 	%r71, %r65, -3;
$L__BB0_9:
	setp.eq.s32 	%p9, %r6, 0;
	@%p9 bra 	$L__BB0_12;
	neg.s32 	%r70, %r6;
$L__BB0_11:
	.pragma "nounroll";
	mul.lo.s32 	%r73, %r71, %r73;
	add.s32 	%r71, %r71, 1;
	add.s32 	%r70, %r70, 1;
	setp.ne.s32 	%p10, %r70, 0;
	@%p10 bra 	$L__BB0_11;
$L__BB0_12:
	add.s64 	%rd12, %rd1, %rd9;
	st.global.u32 	[%rd12], %r73;
	bra.uni 	$L__BB0_17;
$L__BB0_13:
	mad.lo.s32 	%r26, %r33, %r1, %r2;
	mul.wide.s32 	%rd5, %r26, 4;
	add.s64 	%rd6, %rd2, %rd5;
	ld.global.u32 	%r75, [%rd6];
	setp.eq.s32 	%p4, %r75, 0;
	mov.b32 	%r76, 0;
	@%p4 bra 	$L__BB0_16;
	mov.b32 	%r76, 0;
$L__BB0_15:
	mul.hi.s32 	%r43, %r75, 1717986919;
	shr.u32 	%r44, %r43, 31;
	shr.s32 	%r45, %r43, 2;
	add.s32 	%r31, %r45, %r44;
	mul.lo.s32 	%r46, %r31, 10;
	sub.s32 	%r47, %r75, %r46;
	add.s32 	%r76, %r76, %r47;
	add.s32 	%r48, %r75, 9;
	setp.gt.u32 	%p5, %r48, 18;
	mov.u32 	%r75, %r31;
	@%p5 bra 	$L__BB0_15;
$L__BB0_16:
	add.s64 	%rd8, %rd1, %rd5;
	st.global.u32 	[%rd8], %r76;
$L__BB0_17:
	ret;

}


// ===== COMPILED SASS (sm_100) =====

	.target	sm_100

	.elftype	@"ET_EXEC"


//--------------------- .note.nv.tkinfo           --------------------------
	.section	.note.nv.tkinfo,"",@"SHT_NOTE"
	.sectionflags	@"SHF_NOTE_NV_TKINFO"
	.tkinfo
        /*0018*/ 	.word	0x00000002
        /*0030*/ 	.string	""
        /*0030*/ 	.string	"ptxas"
        /*0030*/ 	.string	"Cuda compilation tools, release 13.0, V13.0.88"
        /*0030*/ 	.string	"Build cuda_13.0.r13.0/compiler.36424714_0"
        /*0030*/ 	.string	"-arch sm_100 -m 64 "



//--------------------- .note.nv.cuinfo           --------------------------
	.section	.note.nv.cuinfo,"",@"SHT_NOTE"
	.sectionflags	@"SHF_NOTE_NV_CUINFO"
        /*0018*/ 	.short	0x0002
        /*001a*/ 	.short	0x0064
        /*001c*/ 	.short	0x0082
	.zero		2


//--------------------- .nv.info                  --------------------------
	.section	.nv.info,"",@"SHT_CUDA_INFO"
	.align	4


	//----- nvinfo : EIATTR_REGCOUNT
	.align		4
        /*0000*/ 	.byte	0x04, 0x2f
        /*0002*/ 	.short	(.L_1 - .L_0)
	.align		4
.L_0:
        /*0004*/ 	.word	index@(_Z15transformMatrixPiS_i)
        /*0008*/ 	.word	0x0000000b


	//----- nvinfo : EIATTR_FRAME_SIZE
	.align		4
.L_1:
        /*000c*/ 	.byte	0x04, 0x11
        /*000e*/ 	.short	(.L_3 - .L_2)
	.align		4
.L_2:
        /*0010*/ 	.word	index@(_Z15transformMatrixPiS_i)
        /*0014*/ 	.word	0x00000000


	//----- nvinfo : EIATTR_MIN_STACK_SIZE
	.align		4
.L_3:
        /*0018*/ 	.byte	0x04, 0x12
        /*001a*/ 	.short	(.L_5 - .L_4)
	.align		4
.L_4:
        /*001c*/ 	.word	index@(_Z15transformMatrixPiS_i)
        /*0020*/ 	.word	0x00000000
.L_5:


//--------------------- .nv.compat                --------------------------
	.section	.nv.compat,"",@"SHT_CUDA_COMPAT_INFO"
	.align	4
        /*0000*/ 	.byte	0x02, 0x09, 0x00, 0x00, 0x02, 0x02, 0x01, 0x00, 0x02, 0x05, 0x05, 0x00, 0x03, 0x07, 0x01, 0x01
        /*0010*/ 	.byte	0x02, 0x03, 0x00, 0x00, 0x02, 0x06, 0x01, 0x00, 0x04, 0x0b, 0x08, 0x00, 0x09, 0x00, 0x00, 0x00
        /*0020*/ 	.byte	0x00, 0x00, 0x00, 0x00


//--------------------- .nv.info._Z15transformMatrixPiS_i --------------------------
	.section	.nv.info._Z15transformMatrixPiS_i,"",@"SHT_CUDA_INFO"
	.sectionflags	@""
	.align	4


	//----- nvinfo : EIATTR_CUDA_API_VERSION
	.align		4
        /*0000*/ 	.byte	0x04, 0x37
        /*0002*/ 	.short	(.L_7 - .L_6)
.L_6:
        /*0004*/ 	.word	0x00000082


	//----- nvinfo : EIATTR_KPARAM_INFO
	.align		4
.L_7:
        /*0008*/ 	.byte	0x04, 0x17
        /*000a*/ 	.short	(.L_9 - .L_8)
.L_8:
        /*000c*/ 	.word	0x00000000
        /*0010*/ 	.short	0x0002
        /*0012*/ 	.short	0x0010
        /*0014*/ 	.byte	0x00, 0xf0, 0x11, 0x00


	//----- nvinfo : EIATTR_KPARAM_INFO
	.align		4
.L_9:
        /*0018*/ 	.byte	0x04, 0x17
        /*001a*/ 	.short	(.L_11 - .L_10)
.L_10:
        /*001c*/ 	.word	0x00000000
        /*0020*/ 	.short	0x0001
        /*0022*/ 	.short	0x0008
        /*0024*/ 	.byte	0x00, 0xf5, 0x21, 0x00


	//----- nvinfo : EIATTR_KPARAM_INFO
	.align		4
.L_11:
        /*0028*/ 	.byte	0x04, 0x17
        /*002a*/ 	.short	(.L_13 - .L_12)
.L_12:
        /*002c*/ 	.word	0x00000000
        /*0030*/ 	.short	0x0000
        /*0032*/ 	.short	0x0000
        /*0034*/ 	.byte	0x00, 0xf5, 0x21, 0x00


	//----- nvinfo : EIATTR_SPARSE_MMA_MASK
	.align		4
.L_13:
        /*0038*/ 	.byte	0x03, 0x50
        /*003a*/ 	.short	0x0000


	//----- nvinfo : EIATTR_MAXREG_COUNT
	.align		4
        /*003c*/ 	.byte	0x03, 0x1b
        /*003e*/ 	.short	0x00ff


	//----- nvinfo : EIATTR_MERCURY_ISA_VERSION
	.align		4
        /*0040*/ 	.byte	0x03, 0x5f
        /*0042*/ 	.short	0x0101


	//----- nvinfo : EIATTR_VRC_CTA_INIT_COUNT
	.align		4
        /*0044*/ 	.byte	0x02, 0x4a
	.zero		1
	.zero		1


	//----- nvinfo : EIATTR_EXIT_INSTR_OFFSETS
	.align		4
        /*0048*/ 	.byte	0x04, 0x1c
        /*004a*/ 	.short	(.L_15 - .L_14)


	//   ....[0]....
.L_14:
        /*004c*/ 	.word	0x000000c0


	//   ....[1]....
        /*0050*/ 	.word	0x00000130


	//   ....[2]....
        /*0054*/ 	.word	0x00000830


	//   ....[3]....
        /*0058*/ 	.word	0x000009a0


	//----- nvinfo : EIATTR_CRS_STACK_SIZE
	.align		4
.L_15:
        /*005c*/ 	.byte	0x04, 0x1e
        /*005e*/ 	.short	(.L_17 - .L_16)
.L_16:
        /*0060*/ 	.word	0x00000000


	//----- nvinfo : EIATTR_CBANK_PARAM_SIZE
	.align		4
.L_17:
        /*0064*/ 	.byte	0x03, 0x19
        /*0066*/ 	.short	0x0014


	//----- nvinfo : EIATTR_PARAM_CBANK
	.align		4
        /*0068*/ 	.byte	0x04, 0x0a
        /*006a*/ 	.short	(.L_19 - .L_18)
	.align		4
.L_18:
        /*006c*/ 	.word	index@(.nv.constant0._Z15transformMatrixPiS_i)
        /*0070*/ 	.short	0x0380
        /*0072*/ 	.short	0x0014


	//----- nvinfo : EIATTR_SW_WAR
	.align		4
.L_19:
        /*0074*/ 	.byte	0x04, 0x36
        /*0076*/ 	.short	(.L_21 - .L_20)
.L_20:
        /*0078*/ 	.word	0x00000008
.L_21:


//--------------------- .nv.callgraph             --------------------------
	.section	.nv.callgraph,"",@"SHT_CUDA_CALLGRAPH"
	.align	4
	.sectionentsize	8
	.align		4
        /*0000*/ 	.word	0x00000000
	.align		4
        /*0004*/ 	.word	0xffffffff
	.align		4
        /*0008*/ 	.word	0x00000000
	.align		4
        /*000c*/ 	.word	0xfffffffe
	.align		4
        /*0010*/ 	.word	0x00000000
	.align		4
        /*0014*/ 	.word	0xfffffffd
	.align		4
        /*0018*/ 	.word	0x00000000
	.align		4
        /*001c*/ 	.word	0xfffffffc


//--------------------- .text._Z15transformMatrixPiS_i --------------------------
	.section	.text._Z15transformMatrixPiS_i,"ax",@progbits
	.align	128
        .global         _Z15transformMatrixPiS_i
        .type           _Z15transformMatrixPiS_i,@function
        .size           _Z15transformMatrixPiS_i,(.L_x_18 - _Z15transformMatrixPiS_i)
        .other          _Z15transformMatrixPiS_i,@"STO_CUDA_ENTRY STV_DEFAULT"
_Z15transformMatrixPiS_i:
.text._Z15transformMatrixPiS_i:
[----:B------:R-:W-:Y:S01]  /*0000*/  LDC R1, c[0x0][0x37c] ;  /* 0x0000df00ff017b82 */ /* 0x000fe20000000800 */
[----:B------:R-:W0:Y:S07]  /*0010*/  S2R R3, SR_TID.Y ;  /* 0x0000000000037919 */ /* 0x000e2e0000002200 */
[----:B------:R-:W0:Y:S01]  /*0020*/  LDC R0, c[0x0][0x364] ;  /* 0x0000d900ff007b82 */ /* 0x000e220000000800 */
[----:B------:R-:W1:Y:S01]  /*0030*/  LDCU UR6, c[0x0][0x390] ;  /* 0x00007200ff0677ac */ /* 0x000e620008000800 */
[----:B------:R-:W2:Y:S06]  /*0040*/  S2R R2, SR_TID.X ;  /* 0x0000000000027919 */ /* 0x000eac0000002100 */
[----:B------:R-:W0:Y:S08]  /*0050*/  S2UR UR4, SR_CTAID.Y ;  /* 0x00000000000479c3 */ /* 0x000e300000002600 */
[----:B------:R-:W2:Y:S08]  /*0060*/  S2UR UR5, SR_CTAID.X ;  /* 0x00000000000579c3 */ /* 0x000eb00000002500 */
[----:B------:R-:W2:Y:S01]  /*0070*/  LDC R5, c[0x0][0x360] ;  /* 0x0000d800ff057b82 */ /* 0x000ea20000000800 */
[----:B0-----:R-:W-:-:S02]  /*0080*/  IMAD R0, R0, UR4, R3 ;  /* 0x0000000400007c24 */ /* 0x001fc4000f8e0203 */
[----:B--2---:R-:W-:-:S05]  /*0090*/  IMAD R5, R5, UR5, R2 ;  /* 0x0000000505057c24 */ /* 0x004fca000f8e0202 */
[----:B------:R-:W-:-:S04]  /*00a0*/  VIMNMX R2, PT, PT, R0, R5, !PT ;  /* 0x0000000500027248 */ /* 0x000fc80007fe0100 */
[----:B-1----:R-:W-:-:S13]  /*00b0*/  ISETP.GE.AND P0, PT, R2, UR6, PT ;  /* 0x0000000602007c0c */ /* 0x002fda000bf06270 */
[----:B------:R-:W-:Y:S05]  /*00c0*/  @P0 EXIT ;  /* 0x000000000000094d */ /* 0x000fea0003800000 */
[----:B------:R-:W-:Y:S01]  /*00d0*/  ISETP.NE.AND P0, PT, R0, R5, PT ;  /* 0x000000050000720c */ /* 0x000fe20003f05270 */
[----:B------:R-:W0:-:S12]  /*00e0*/  LDCU.64 UR4, c[0x0][0x358] ;  /* 0x00006b00ff0477ac */ /* 0x000e180008000a00 */
[----:B------:R-:W1:Y:S01]  /*00f0*/  @!P0 LDC.64 R2, c[0x0][0x388] ;  /* 0x0000e200ff028b82 */ /* 0x000e620000000a00 */
[----:B------:R-:W-:-:S04]  /*0100*/  @!P0 IMAD R7, R0, UR6, R0 ;  /* 0x0000000600078c24 */ /* 0x000fc8000f8e0200 */
[----:B-1----:R-:W-:-:S05]  /*0110*/  @!P0 IMAD.WIDE.U32 R2, R7, 0x4, R2 ;  /* 0x0000000407028825 */ /* 0x002fca00078e0002 */
[----:B0-----:R0:W-:Y:S01]  /*0120*/  @!P0 STG.E desc[UR4][R2.64], RZ ;  /* 0x000000ff02008986 */ /* 0x0011e2000c101904 */
[----:B------:R-:W-:Y:S05]  /*0130*/  @!P0 EXIT ;  /* 0x000000000000894d */ /* 0x000fea0003800000 */
[----:B------:R-:W-:-:S13]  /*0140*/  ISETP.GE.AND P0, PT, R0, R5, PT ;  /* 0x000000050000720c */ /* 0x000fda0003f06270 */
[----:B------:R-:W-:Y:S05]  /*0150*/  @P0 BRA `(.L_x_0) ;  /* 0x0000000400b80947 */ /* 0x000fea0003800000 */
[----:B0-----:R-:W0:Y:S01]  /*0160*/  LDC.64 R2, c[0x0][0x380] ;  /* 0x0000e000ff027b82 */ /* 0x001e220000000a00 */
[----:B------:R-:W-:-:S04]  /*0170*/  IMAD R0, R0, UR6, R5 ;  /* 0x0000000600007c24 */ /* 0x000fc8000f8e0205 */
[----:B0-----:R-:W-:-:S06]  /*0180*/  IMAD.WIDE.U32 R2, R0, 0x4, R2 ;  /* 0x0000000400027825 */ /* 0x001fcc00078e0002 */
[----:B------:R-:W2:Y:S01]  /*0190*/  LDG.E R2, desc[UR4][R2.64] ;  /* 0x0000000402027981 */ /* 0x000ea2000c1e1900 */
[----:B------:R-:W-:Y:S01]  /*01a0*/  BSSY.RECONVERGENT B2, `(.L_x_1) ;  /* 0x0000065000027945 */ /* 0x000fe20003800200 */
[----:B------:R-:W-:Y:S01]  /*01b0*/  HFMA2 R5, -RZ, RZ, 0, 5.9604644775390625e-08 ;  /* 0x00000001ff057431 */ /* 0x000fe200000001ff */
[----:B--2---:R-:W-:-:S13]  /*01c0*/  ISETP.GE.AND P0, PT, R2, 0x2, PT ;  /* 0x000000020200780c */ /* 0x004fda0003f06270 */
[----:B------:R-:W-:Y:S05]  /*01d0*/  @!P0 BRA `(.L_x_2) ;  /* 0x0000000400848947 */ /* 0x000fea0003800000 */
[C---:B------:R-:W-:Y:S01]  /*01e0*/  IADD3 R3, PT, PT, R2.reuse, -0x2, RZ ;  /* 0xfffffffe02037810 */ /* 0x040fe20007ffe0ff */
[----:B------:R-:W-:Y:S01]  /*01f0*/  BSSY.RECONVERGENT B1, `(.L_x_3) ;  /* 0x0000057000017945 */ /* 0x000fe20003800200 */
[----:B------:R-:W-:Y:S02]  /*0200*/  MOV R5, 0x1 ;  /* 0x0000000100057802 */ /* 0x000fe40000000f00 */
[----:B------:R-:W-:Y:S01]  /*0210*/  ISETP.GE.U32.AND P0, PT, R3, 0x3, PT ;  /* 0x000000030300780c */ /* 0x000fe20003f06070 */
[----:B------:R-:W-:Y:S01]  /*0220*/  VIADD R3, R2, 0xffffffff ;  /* 0xffffffff02037836 */ /* 0x000fe20000000000 */
[----:B------:R-:W-:-:S04]  /*0230*/  MOV R4, 0x2 ;  /* 0x0000000200047802 */ /* 0x000fc80000000f00 */
[----:B------:R-:W-:-:S07]  /*0240*/  LOP3.LUT R2, R3, 0x3, RZ, 0xc0, !PT ;  /* 0x0000000303027812 */ /* 0x000fce00078ec0ff */
[----:B------:R-:W-:Y:S05]  /*0250*/  @!P0 BRA `(.L_x_4) ;  /* 0x0000000400408947 */ /* 0x000fea0003800000 */
[----:B------:R-:W-:Y:S01]  /*0260*/  LOP3.LUT R3, R3, 0xfffffffc, RZ, 0xc0, !PT ;  /* 0xfffffffc03037812 */ /* 0x000fe200078ec0ff */
[----:B------:R-:W-:Y:S01]  /*0270*/  BSSY.RECONVERGENT B0, `(.L_x_5) ;  /* 0x000004d000007945 */ /* 0x000fe20003800200 */
[----:B------:R-:W-:-:S03]  /*0280*/  MOV R5, 0x1 ;  /* 0x0000000100057802 */ /* 0x000fc60000000f00 */
[----:B------:R-:W-:Y:S02]  /*0290*/  IMAD.MOV R4, RZ, RZ, -R3 ;  /* 0x000000ffff047224 */ /* 0x000fe400078e0a03 */
[----:B------:R-:W-:-:S03]  /*02a0*/  HFMA2 R3, -RZ, RZ, 0, 2.98023223876953125e-07 ;  /* 0x00000005ff037431 */ /* 0x000fc600000001ff */
[----:B------:R-:W-:-:S13]  /*02b0*/  ISETP.GE.AND P0, PT, R4, RZ, PT ;  /* 0x000000ff0400720c */ /* 0x000fda0003f06270 */
[----:B------:R-:W-:Y:S05]  /*02c0*/  @P0 BRA `(.L_x_6) ;  /* 0x0000000000f40947 */ /* 0x000fea0003800000 */
[----:B------:R-:W-:Y:S01]  /*02d0*/  IMAD.MOV R6, RZ, RZ, -R4 ;  /* 0x000000ffff067224 */ /* 0x000fe200078e0a04 */
[----:B------:R-:W-:Y:S01]  /*02e0*/  BSSY.RECONVERGENT B3, `(.L_x_7) ;  /* 0x0000024000037945 */ /* 0x000fe20003800200 */
[----:B------:R-:W-:-:S03]  /*02f0*/  PLOP3.LUT P0, PT, PT, PT, PT, 0x80, 0x8 ;  /* 0x000000000008781c */ /* 0x000fc60003f0f070 */
[----:B------:R-:W-:-:S13]  /*0300*/  ISETP.GT.AND P1, PT, R6, 0xc, PT ;  /* 0x0000000c0600780c */ /* 0x000fda0003f24270 */
[----:B------:R-:W-:Y:S05]  /*0310*/  @!P1 BRA `(.L_x_8) ;  /* 0x0000000000809947 */ /* 0x000fea0003800000 */
[----:B------:R-:W-:-:S13]  /*0320*/  PLOP3.LUT P0, PT, PT, PT, PT, 0x8, 0x80 ;  /* 0x000000000080781c */ /* 0x000fda0003f0e170 */
.L_x_9:
[C---:B------:R-:W-:Y:S02]  /*0330*/  IADD3 R6, PT, PT, R3.reuse, -0x3, RZ ;  /* 0xfffffffd03067810 */ /* 0x040fe40007ffe0ff */
[C---:B------:R-:W-:Y:S02]  /*0340*/  IADD3 R8, PT, PT, R3.reuse, -0x1, RZ ;  /* 0xffffffff03087810 */ /* 0x040fe40007ffe0ff */
[----:B------:R-:W-:Y:S01]  /*0350*/  IADD3 R7, PT, PT, R3, 0x3, RZ ;  /* 0x0000000303077810 */ /* 0x000fe20007ffe0ff */
[----:B------:R-:W-:Y:S01]  /*0360*/  IMAD R5, R6, R5, RZ ;  /* 0x0000000506057224 */ /* 0x000fe200078e02ff */
[----:B------:R-:W-:-:S03]  /*0370*/  IADD3 R4, PT, PT, R4, 0x10, RZ ;  /* 0x0000001004047810 */ /* 0x000fc60007ffe0ff */
[----:B------:R-:W-:Y:S01]  /*0380*/  IMAD R5, R6, R5, R5 ;  /* 0x0000000506057224 */ /* 0x000fe200078e0205 */
[----:B------:R-:W-:Y:S01]  /*0390*/  ISETP.GE.AND P1, PT, R4, -0xc, PT ;  /* 0xfffffff40400780c */ /* 0x000fe20003f26270 */
[----:B------:R-:W-:Y:S02]  /*03a0*/  VIADD R6, R3, 0x5 ;  /* 0x0000000503067836 */ /* 0x000fe40000000000 */
[----:B------:R-:W-:Y:S02]  /*03b0*/  IMAD R8, R5, R8, RZ ;  /* 0x0000000805087224 */ /* 0x000fe400078e02ff */
[----:B------:R-:W-:Y:S02]  /*03c0*/  VIADD R5, R3, 0x1 ;  /* 0x0000000103057836 */ /* 0x000fe40000000000 */
[----:B------:R-:W-:-:S04]  /*03d0*/  IMAD R8, R8, R3, RZ ;  /* 0x0000000308087224 */ /* 0x000fc800078e02ff */
[----:B------:R-:W-:-:S04]  /*03e0*/  IMAD R8, R8, R5, RZ ;  /* 0x0000000508087224 */ /* 0x000fc800078e02ff */
[----:B------:R-:W-:Y:S01]  /*03f0*/  IMAD R8, R5, R8, R8 ;  /* 0x0000000805087224 */ /* 0x000fe200078e0208 */
[----:B------:R-:W-:-:S03]  /*0400*/  IADD3 R5, PT, PT, R3, 0x4, RZ ;  /* 0x0000000403057810 */ /* 0x000fc60007ffe0ff */
[----:B------:R-:W-:Y:S01]  /*0410*/  IMAD R8, R8, R7, RZ ;  /* 0x0000000708087224 */ /* 0x000fe200078e02ff */
[----:B------:R-:W-:-:S03]  /*0420*/  IADD3 R7, PT, PT, R3, 0x7, RZ ;  /* 0x0000000703077810 */ /* 0x000fc60007ffe0ff */
[----:B------:R-:W-:Y:S02]  /*0430*/  IMAD R5, R5, R8, RZ ;  /* 0x0000000805057224 */ /* 0x000fe400078e02ff */
[----:B------:R-:W-:Y:S02]  /*0440*/  VIADD R8, R3, 0x9 ;  /* 0x0000000903087836 */ /* 0x000fe40000000000 */
[----:B------:R-:W-:-:S04]  /*0450*/  IMAD R5, R5, R6, RZ ;  /* 0x0000000605057224 */ /* 0x000fc800078e02ff */
[----:B------:R-:W-:Y:S01]  /*0460*/  IMAD R6, R6, R5, R5 ;  /* 0x0000000506067224 */ /* 0x000fe200078e0205 */
[----:B------:R-:W-:-:S03]  /*0470*/  IADD3 R5, PT, PT, R3, 0x8, RZ ;  /* 0x0000000803057810 */ /* 0x000fc60007ffe0ff */
[----:B------:R-:W-:Y:S01]  /*0480*/  IMAD R6, R6, R7, RZ ;  /* 0x0000000706067224 */ /* 0x000fe200078e02ff */
[----:B------:R-:W-:-:S03]  /*0490*/  IADD3 R7, PT, PT, R3, 0xb, RZ ;  /* 0x0000000b03077810 */ /* 0x000fc60007ffe0ff */
[----:B------:R-:W-:-:S04]  /*04a0*/  IMAD R5, R5, R6, RZ ;  /* 0x0000000605057224 */ /* 0x000fc800078e02ff */
[----:B------:R-:W-:-:S04]  /*04b0*/  IMAD R5, R5, R8, RZ ;  /* 0x0000000805057224 */ /* 0x000fc800078e02ff */
[----:B------:R-:W-:Y:S02]  /*04c0*/  IMAD R8, R8, R5, R5 ;  /* 0x0000000508087224 */ /* 0x000fe400078e0205 */
[C---:B------:R-:W-:Y:S01]  /*04d0*/  VIADD R5, R3.reuse, 0xc ;  /* 0x0000000c03057836 */ /* 0x040fe20000000000 */
[----:B------:R-:W-:Y:S01]  /*04e0*/  IADD3 R3, PT, PT, R3, 0x10, RZ ;  /* 0x0000001003037810 */ /* 0x000fe20007ffe0ff */
[----:B------:R-:W-:-:S04]  /*04f0*/  IMAD R8, R8, R7, RZ ;  /* 0x0000000708087224 */ /* 0x000fc800078e02ff */
[----:B------:R-:W-:Y:S01]  /*0500*/  IMAD R5, R5, R8, RZ ;  /* 0x0000000805057224 */ /* 0x000fe200078e02ff */
[----:B------:R-:W-:Y:S06]  /*0510*/  @!P1 BRA `(.L_x_9) ;  /* 0xfffffffc00849947 */ /* 0x000fec000383ffff */
.L_x_8:
[----:B------:R-:W-:Y:S05]  /*0520*/  BSYNC.RECONVERGENT B3 ;  /* 0x0000000000037941 */ /* 0x000fea0003800200 */
.L_x_7:
[----:B------:R-:W-:Y:S01]  /*0530*/  IADD3 R6, PT, PT, -R4, RZ, RZ ;  /* 0x000000ff04067210 */ /* 0x000fe20007ffe1ff */
[----:B------:R-:W-:Y:S03]  /*0540*/  BSSY.RECONVERGENT B3, `(.L_x_10) ;  /* 0x0000013000037945 */ /* 0x000fe60003800200 */
[----:B------:R-:W-:-:S13]  /*0550*/  ISETP.GT.AND P1, PT, R6, 0x4, PT ;  /* 0x000000040600780c */ /* 0x000fda0003f24270 */
[----:B------:R-:W-:Y:S05]  /*0560*/  @!P1 BRA `(.L_x_11) ;  /* 0x0000000000409947 */ /* 0x000fea0003800000 */
[C---:B------:R-:W-:Y:S01]  /*0570*/  VIADD R6, R3.reuse, 0xfffffffd ;  /* 0xfffffffd03067836 */ /* 0x040fe20000000000 */
[C---:B------:R-:W-:Y:S02]  /*0580*/  IADD3 R8, PT, PT, R3.reuse, -0x1, RZ ;  /* 0xffffffff03087810 */ /* 0x040fe40007ffe0ff */
[----:B------:R-:W-:Y:S01]  /*0590*/  IADD3 R7, PT, PT, R3, 0x3, RZ ;  /* 0x0000000303077810 */ /* 0x000fe20007ffe0ff */
[----:B------:R-:W-:Y:S01]  /*05a0*/  IMAD R5, R5, R6, RZ ;  /* 0x0000000605057224 */ /* 0x000fe200078e02ff */
[----:B------:R-:W-:Y:S02]  /*05b0*/  PLOP3.LUT P0, PT, PT, PT, PT, 0x8, 0x80 ;  /* 0x000000000080781c */ /* 0x000fe40003f0e170 */
[----:B------:R-:W-:Y:S01]  /*05c0*/  IADD3 R4, PT, PT, R4, 0x8, RZ ;  /* 0x0000000804047810 */ /* 0x000fe20007ffe0ff */
[----:B------:R-:W-:-:S04]  /*05d0*/  IMAD R5, R6, R5, R5 ;  /* 0x0000000506057224 */ /* 0x000fc800078e0205 */
        /* <DEDUP_REMOVED lines=8> */
[----:B------:R-:W-:-:S07]  /*0660*/  IMAD R5, R5, R8, RZ ;  /* 0x0000000805057224 */ /* 0x000fce00078e02ff */
.L_x_11:
[----:B------:R-:W-:Y:S05]  /*0670*/  BSYNC.RECONVERGENT B3 ;  /* 0x0000000000037941 */ /* 0x000fea0003800200 */
.L_x_10:
[----:B------:R-:W-:-:S13]  /*0680*/  ISETP.NE.OR P0, PT, R4, RZ, P0 ;  /* 0x000000ff0400720c */ /* 0x000fda0000705670 */
[----:B------:R-:W-:Y:S05]  /*0690*/  @!P0 BRA `(.L_x_12) ;  /* 0x0000000000288947 */ /* 0x000fea0003800000 */
.L_x_6:
[----:B------:R-:W-:Y:S01]  /*06a0*/  VIADD R4, R4, 0x4 ;  /* 0x0000000404047836 */ /* 0x000fe20000000000 */
[C---:B------:R-:W-:Y:S02]  /*06b0*/  IADD3 R6, PT, PT, R3.reuse, -0x3, RZ ;  /* 0xfffffffd03067810 */ /* 0x040fe40007ffe0ff */
[----:B------:R-:W-:Y:S02]  /*06c0*/  IADD3 R8, PT, PT, R3, -0x1, RZ ;  /* 0xffffffff03087810 */ /* 0x000fe40007ffe0ff */
[----:B------:R-:W-:Y:S01]  /*06d0*/  ISETP.NE.AND P0, PT, R4, RZ, PT ;  /* 0x000000ff0400720c */ /* 0x000fe20003f05270 */
[----:B------:R-:W-:-:S04]  /*06e0*/  IMAD R5, R6, R5, RZ ;  /* 0x0000000506057224 */ /* 0x000fc800078e02ff */
[----:B------:R-:W-:-:S04]  /*06f0*/  IMAD R5, R6, R5, R5 ;  /* 0x0000000506057224 */ /* 0x000fc800078e0205 */
[----:B------:R-:W-:-:S04]  /*0700*/  IMAD R8, R5, R8, RZ ;  /* 0x0000000805087224 */ /* 0x000fc800078e02ff */
[----:B------:R-:W-:Y:S01]  /*0710*/  IMAD R5, R8, R3, RZ ;  /* 0x0000000308057224 */ /* 0x000fe200078e02ff */
[----:B------:R-:W-:Y:S01]  /*0720*/  IADD3 R3, PT, PT, R3, 0x4, RZ ;  /* 0x0000000403037810 */ /* 0x000fe20007ffe0ff */
[----:B------:R-:W-:Y:S06]  /*0730*/  @P0 BRA `(.L_x_6) ;  /* 0xfffffffc00d80947 */ /* 0x000fec000383ffff */
.L_x_12:
[----:B------:R-:W-:Y:S05]  /*0740*/  BSYNC.RECONVERGENT B0 ;  /* 0x0000000000007941 */ /* 0x000fea0003800200 */
.L_x_5:
[----:B------:R-:W-:-:S07]  /*0750*/  IADD3 R4, PT, PT, R3, -0x3, RZ ;  /* 0xfffffffd03047810 */ /* 0x000fce0007ffe0ff */
.L_x_4:
[----:B------:R-:W-:Y:S05]  /*0760*/  BSYNC.RECONVERGENT B1 ;  /* 0x0000000000017941 */ /* 0x000fea0003800200 */
.L_x_3:
[----:B------:R-:W-:-:S13]  /*0770*/  ISETP.NE.AND P0, PT, R2, RZ, PT ;  /* 0x000000ff0200720c */ /* 0x000fda0003f05270 */
[----:B------:R-:W-:Y:S05]  /*0780*/  @!P0 BRA `(.L_x_2) ;  /* 0x0000000000188947 */ /* 0x000fea0003800000 */
[----:B------:R-:W-:-:S07]  /*0790*/  IMAD.MOV R2, RZ, RZ, -R2 ;  /* 0x000000ffff027224 */ /* 0x000fce00078e0a02 */
.L_x_13:
[----:B------:R-:W-:Y:S01]  /*07a0*/  IADD3 R2, PT, PT, R2, 0x1, RZ ;  /* 0x0000000102027810 */ /* 0x000fe20007ffe0ff */
[C---:B------:R-:W-:Y:S01]  /*07b0*/  IMAD R5, R4.reuse, R5, RZ ;  /* 0x0000000504057224 */ /* 0x040fe200078e02ff */
[----:B------:R-:W-:Y:S02]  /*07c0*/  IADD3 R4, PT, PT, R4, 0x1, RZ ;  /* 0x0000000104047810 */ /* 0x000fe40007ffe0ff */
[----:B------:R-:W-:-:S13]  /*07d0*/  ISETP.NE.AND P0, PT, R2, RZ, PT ;  /* 0x000000ff0200720c */ /* 0x000fda0003f05270 */
[----:B------:R-:W-:Y:S05]  /*07e0*/  @P0 BRA `(.L_x_13) ;  /* 0xfffffffc00ec0947 */ /* 0x000fea000383ffff */
.L_x_2:
[----:B------:R-:W-:Y:S05]  /*07f0*/  BSYNC.RECONVERGENT B2 ;  /* 0x0000000000027941 */ /* 0x000fea0003800200 */
.L_x_1:
[----:B------:R-:W0:Y:S02]  /*0800*/  LDC.64 R2, c[0x0][0x388] ;  /* 0x0000e200ff027b82 */ /* 0x000e240000000a00 */
[----:B0-----:R-:W-:-:S05]  /*0810*/  IMAD.WIDE.U32 R2, R0, 0x4, R2 ;  /* 0x0000000400027825 */ /* 0x001fca00078e0002 */
[----:B------:R-:W-:Y:S01]  /*0820*/  STG.E desc[UR4][R2.64], R5 ;  /* 0x0000000502007986 */ /* 0x000fe2000c101904 */
[----:B------:R-:W-:Y:S05]  /*0830*/  EXIT ;  /* 0x000000000000794d */ /* 0x000fea0003800000 */
.L_x_0:
[----:B0-----:R-:W0:Y:S01]  /*0840*/  LDC.64 R2, c[0x0][0x380] ;  /* 0x0000e000ff027b82 */ /* 0x001e220000000a00 */
[----:B------:R-:W-:-:S07]  /*0850*/  IMAD R7, R0, UR6, R5 ;  /* 0x0000000600077c24 */ /* 0x000fce000f8e0205 */
[----:B------:R-:W1:Y:S01]  /*0860*/  LDC.64 R4, c[0x0][0x388] ;  /* 0x0000e200ff047b82 */ /* 0x000e620000000a00 */
[----:B0-----:R-:W-:-:S06]  /*0870*/  IMAD.WIDE R2, R7, 0x4, R2 ;  /* 0x0000000407027825 */ /* 0x001fcc00078e0202 */
[----:B------:R-:W2:Y:S01]  /*0880*/  LDG.E R2, desc[UR4][R2.64] ;  /* 0x0000000402027981 */ /* 0x000ea2000c1e1900 */
[----:B------:R-:W-:Y:S01]  /*0890*/  BSSY.RECONVERGENT B0, `(.L_x_14) ;  /* 0x000000f000007945 */ /* 0x000fe20003800200 */
[----:B-1----:R-:W-:-:S04]  /*08a0*/  IMAD.WIDE R4, R7, 0x4, R4 ;  /* 0x0000000407047825 */ /* 0x002fc800078e0204 */
[----:B------:R-:W-:Y:S01]  /*08b0*/  HFMA2 R7, -RZ, RZ, 0, 0 ;  /* 0x00000000ff077431 */ /* 0x000fe200000001ff */
[----:B--2---:R-:W-:-:S13]  /*08c0*/  ISETP.NE.AND P0, PT, R2, RZ, PT ;  /* 0x000000ff0200720c */ /* 0x004fda0003f05270 */
[----:B------:R-:W-:Y:S05]  /*08d0*/  @!P0 BRA `(.L_x_15) ;  /* 0x0000000000288947 */ /* 0x000fea0003800000 */
[----:B------:R-:W-:-:S07]  /*08e0*/  IMAD.MOV.U32 R7, RZ, RZ, RZ ;  /* 0x000000ffff077224 */ /* 0x000fce00078e00ff */
.L_x_16:
[C---:B------:R-:W-:Y:S01]  /*08f0*/  IMAD.HI R0, R2.reuse, 0x66666667, RZ ;  /* 0x6666666702007827 */ /* 0x040fe200078e02ff */
[----:B------:R-:W-:-:S04]  /*0900*/  IADD3 R6, PT, PT, R2, 0x9, RZ ;  /* 0x0000000902067810 */ /* 0x000fc80007ffe0ff */
[----:B------:R-:W-:Y:S02]  /*0910*/  ISETP.GT.U32.AND P0, PT, R6, 0x12, PT ;  /* 0x000000120600780c */ /* 0x000fe40003f04070 */
[----:B------:R-:W-:-:S04]  /*0920*/  SHF.R.U32.HI R3, RZ, 0x1f, R0 ;  /* 0x0000001fff037819 */ /* 0x000fc80000011600 */
[----:B------:R-:W-:-:S05]  /*0930*/  LEA.HI.SX32 R3, R0, R3, 0x1e ;  /* 0x0000000300037211 */ /* 0x000fca00078ff2ff */
[----:B------:R-:W-:Y:S01]  /*0940*/  IMAD R0, R3, -0xa, R2 ;  /* 0xfffffff603007824 */ /* 0x000fe200078e0202 */
[----:B------:R-:W-:-:S04]  /*0950*/  MOV R2, R3 ;  /* 0x0000000300027202 */ /* 0x000fc80000000f00 */
[----:B------:R-:W-:Y:S01]  /*0960*/  IADD3 R7, PT, PT, R0, R7, RZ ;  /* 0x0000000700077210 */ /* 0x000fe20007ffe0ff */
[----:B------:R-:W-:Y:S06]  /*0970*/  @P0 BRA `(.L_x_16) ;  /* 0xfffffffc00dc0947 */ /* 0x000fec000383ffff */
.L_x_15:
[----:B------:R-:W-:Y:S05]  /*0980*/  BSYNC.RECONVERGENT B0 ;  /* 0x0000000000007941 */ /* 0x000fea0003800200 */
.L_x_14:
[----:B------:R-:W-:Y:S01]  /*0990*/  STG.E desc[UR4][R4.64], R7 ;  /* 0x0000000704007986 */ /* 0x000fe2000c101904 */
[----:B------:R-:W-:Y:S05]  /*09a0*/  EXIT ;  /* 0x000000000000794d */ /* 0x000fea0003800000 */
.L_x_17:
[----:B------:R-:W-:-:S00]  /*09b0*/  BRA `(.L_x_17) ;  /* 0xfffffffc00fc7947 */ /* 0x000fc0000383ffff */
[----:B------:R-:W-:-:S00]  /*09c0*/  NOP ;  /* 0x0000000000007918 */ /* 0x000fc00000000000 */
        /* <DEDUP_REMOVED lines=11> */
.L_x_18:


//--------------------- .nv.shared.reserved.0     --------------------------
	.section	.nv.shared.reserved.0,"aw",@nobits
	.weak		__nv_reservedSMEM_offset_0_alias
	.size		__nv_reservedSMEM_offset_0_alias, 0, 64
	.other		__nv_reservedSMEM_offset_0_alias,@"STO_CUDA_RESERVED_SHARED STV_DEFAULT"
__nv_reservedSMEM_offset_0_alias:
	.zero		0
	.zero		64


//--------------------- .nv.constant0._Z15transformMatrixPiS_i --------------------------
	.section	.nv.constant0._Z15transformMatrixPiS_i,"a",@progbits
	.sectionflags	@""
	.align	4
.nv.constant0._Z15transformMatrixPiS_i:
	.zero		916


//--------------------- SYMBOLS --------------------------

	.type		.nv.reservedSmem.offset0,@object
	.size		.nv.reservedSmem.offset0,0x4
